//
// Generated by NVIDIA NVVM Compiler
//
// Compiler Build ID: CL-36424714
// Cuda compilation tools, release 13.0, V13.0.88
// Based on NVVM 20.0.0
//

.version 9.0
.target sm_100
.address_size 64

	// .globl	_Z6kernelfffPyiPi
.global .align 4 .b8 __cudart_i2opi_f[24] = {65, 144, 67, 60, 153, 149, 98, 219, 192, 221, 52, 245, 209, 87, 39, 252, 41, 21, 68, 78, 110, 131, 249, 162};

.visible .entry _Z6kernelfffPyiPi(
	.param .f32 _Z6kernelfffPyiPi_param_0,
	.param .f32 _Z6kernelfffPyiPi_param_1,
	.param .f32 _Z6kernelfffPyiPi_param_2,
	.param .u64 .ptr .align 1 _Z6kernelfffPyiPi_param_3,
	.param .u32 _Z6kernelfffPyiPi_param_4,
	.param .u64 .ptr .align 1 _Z6kernelfffPyiPi_param_5
)
{
	.local .align 4 .b8 	__local_depot0[28];
	.reg .b64 	%SP;
	.reg .b64 	%SPL;
	.reg .pred 	%p<13>;
	.reg .b32 	%r<48>;
	.reg .b32 	%f<30>;
	.reg .b64 	%rd<36>;
	.reg .b64 	%fd<3>;

	mov.u64 	%SPL, __local_depot0;
	ld.param.f32 	%f28, [_Z6kernelfffPyiPi_param_0];
	ld.param.u64 	%rd11, [_Z6kernelfffPyiPi_param_3];
	ld.param.u32 	%r18, [_Z6kernelfffPyiPi_param_4];
	ld.param.u64 	%rd12, [_Z6kernelfffPyiPi_param_5];
	add.u64 	%rd1, %SPL, 0;
	mov.u32 	%r1, %tid.x;
	setp.ne.s32 	%p1, %r1, 0;
	@%p1 bra 	$L__BB0_2;
	// begin inline asm
	mov.u64 %rd32, %globaltimer;
	// end inline asm
$L__BB0_2:
	setp.lt.s32 	%p2, %r18, 1;
	@%p2 bra 	$L__BB0_13;
	mov.b32 	%r43, 0;
	mov.u64 	%rd16, __cudart_i2opi_f;
$L__BB0_4:
	mul.f32 	%f9, %f28, 0f3F22F983;
	cvt.rni.s32.f32 	%r47, %f9;
	cvt.rn.f32.s32 	%f10, %r47;
	fma.rn.f32 	%f11, %f10, 0fBFC90FDA, %f28;
	fma.rn.f32 	%f12, %f10, 0fB3A22168, %f11;
	fma.rn.f32 	%f29, %f10, 0fA7C234C5, %f12;
	abs.f32 	%f3, %f28;
	setp.ltu.f32 	%p3, %f3, 0f47CE4780;
	@%p3 bra 	$L__BB0_12;
	setp.neu.f32 	%p4, %f3, 0f7F800000;
	@%p4 bra 	$L__BB0_7;
	mov.f32 	%f15, 0f00000000;
	mul.rn.f32 	%f29, %f28, %f15;
	mov.b32 	%r47, 0;
	bra.uni 	$L__BB0_12;
$L__BB0_7:
	mov.b32 	%r4, %f28;
	shl.b32 	%r21, %r4, 8;
	or.b32  	%r5, %r21, -2147483648;
	mov.b64 	%rd35, 0;
	mov.b32 	%r44, 0;
	mov.u64 	%rd33, %rd16;
	mov.u64 	%rd34, %rd1;
$L__BB0_8:
	.pragma "nounroll";
	ld.global.nc.u32 	%r22, [%rd33];
	mad.wide.u32 	%rd18, %r22, %r5, %rd35;
	shr.u64 	%rd35, %rd18, 32;
	st.local.u32 	[%rd34], %rd18;
	add.s32 	%r44, %r44, 1;
	add.s64 	%rd34, %rd34, 4;
	add.s64 	%rd33, %rd33, 4;
	setp.ne.s32 	%p5, %r44, 6;
	@%p5 bra 	$L__BB0_8;
	shr.u32 	%r23, %r4, 23;
	st.local.u32 	[%rd1+24], %rd35;
	and.b32  	%r8, %r23, 31;
	and.b32  	%r24, %r23, 224;
	add.s32 	%r25, %r24, -128;
	shr.u32 	%r26, %r25, 5;
	mul.wide.u32 	%rd19, %r26, 4;
	sub.s64 	%rd10, %rd1, %rd19;
	ld.local.u32 	%r45, [%rd10+24];
	ld.local.u32 	%r46, [%rd10+20];
	setp.eq.s32 	%p6, %r8, 0;
	@%p6 bra 	$L__BB0_11;
	shf.l.wrap.b32 	%r45, %r46, %r45, %r8;
	ld.local.u32 	%r27, [%rd10+16];
	shf.l.wrap.b32 	%r46, %r27, %r46, %r8;
$L__BB0_11:
	shr.u32 	%r28, %r45, 30;
	shf.l.wrap.b32 	%r29, %r46, %r45, 2;
	shl.b32 	%r30, %r46, 2;
	shr.u32 	%r31, %r29, 31;
	add.s32 	%r32, %r31, %r28;
	neg.s32 	%r33, %r32;
	setp.lt.s32 	%p7, %r4, 0;
	selp.b32 	%r47, %r33, %r32, %p7;
	xor.b32  	%r34, %r29, %r4;
	shr.s32 	%r35, %r29, 31;
	xor.b32  	%r36, %r35, %r29;
	xor.b32  	%r37, %r35, %r30;
	cvt.u64.u32 	%rd20, %r36;
	shl.b64 	%rd21, %rd20, 32;
	cvt.u64.u32 	%rd22, %r37;
	or.b64  	%rd23, %rd21, %rd22;
	cvt.rn.f64.s64 	%fd1, %rd23;
	mul.f64 	%fd2, %fd1, 0d3BF921FB54442D19;
	cvt.rn.f32.f64 	%f13, %fd2;
	neg.f32 	%f14, %f13;
	setp.lt.s32 	%p8, %r34, 0;
	selp.f32 	%f29, %f14, %f13, %p8;
$L__BB0_12:
	mul.rn.f32 	%f16, %f29, %f29;
	and.b32  	%r39, %r47, 1;
	setp.eq.b32 	%p9, %r39, 1;
	selp.f32 	%f17, 0f3F800000, %f29, %p9;
	fma.rn.f32 	%f18, %f16, %f17, 0f00000000;
	fma.rn.f32 	%f19, %f16, 0f37CBAC00, 0fBAB607ED;
	selp.f32 	%f20, %f19, 0fB94D4153, %p9;
	selp.f32 	%f21, 0f3D2AAABB, 0f3C0885E4, %p9;
	fma.rn.f32 	%f22, %f20, %f16, %f21;
	selp.f32 	%f23, 0fBEFFFFFF, 0fBE2AAAA8, %p9;
	fma.rn.f32 	%f24, %f22, %f16, %f23;
	fma.rn.f32 	%f25, %f24, %f18, %f17;
	and.b32  	%r40, %r47, 2;
	setp.eq.s32 	%p10, %r40, 0;
	mov.f32 	%f26, 0f00000000;
	sub.f32 	%f27, %f26, %f25;
	selp.f32 	%f28, %f25, %f27, %p10;
	add.s32 	%r43, %r43, 1;
	setp.ne.s32 	%p11, %r43, %r18;
	@%p11 bra 	$L__BB0_4;
$L__BB0_13:
	setp.ne.s32 	%p12, %r1, 0;
	bar.sync 	0;
	@%p12 bra 	$L__BB0_15;
	// begin inline asm
	mov.u64 %rd24, %globaltimer;
	// end inline asm
	sub.s64 	%rd25, %rd24, %rd32;
	mul.hi.u64 	%rd26, %rd25, 4835703278458516699;
	shr.u64 	%rd27, %rd26, 18;
	mov.u32 	%r41, %ctaid.x;
	cvta.to.global.u64 	%rd28, %rd11;
	mul.wide.u32 	%rd29, %r41, 8;
	add.s64 	%rd30, %rd28, %rd29;
	st.global.u64 	[%rd30], %rd27;
$L__BB0_15:
	cvta.to.global.u64 	%rd31, %rd12;
	mov.b32 	%r42, 1;
	st.global.u32 	[%rd31], %r42;
	ret;

}
	// .globl	_Z12kernel_sleepfffPyiPiS_S_
.visible .entry _Z12kernel_sleepfffPyiPiS_S_(
	.param .f32 _Z12kernel_sleepfffPyiPiS_S__param_0,
	.param .f32 _Z12kernel_sleepfffPyiPiS_S__param_1,
	.param .f32 _Z12kernel_sleepfffPyiPiS_S__param_2,
	.param .u64 .ptr .align 1 _Z12kernel_sleepfffPyiPiS_S__param_3,
	.param .u32 _Z12kernel_sleepfffPyiPiS_S__param_4,
	.param .u64 .ptr .align 1 _Z12kernel_sleepfffPyiPiS_S__param_5,
	.param .u64 .ptr .align 1 _Z12kernel_sleepfffPyiPiS_S__param_6,
	.param .u64 .ptr .align 1 _Z12kernel_sleepfffPyiPiS_S__param_7
)
{
	.local .align 4 .b8 	__local_depot1[28];
	.reg .b64 	%SP;
	.reg .b64 	%SPL;
	.reg .pred 	%p<17>;
	.reg .b32 	%r<53>;
	.reg .b32 	%f<30>;
	.reg .b64 	%rd<47>;
	.reg .b64 	%fd<3>;

	mov.u64 	%SPL, __local_depot1;
	ld.param.f32 	%f28, [_Z12kernel_sleepfffPyiPiS_S__param_0];
	ld.param.u64 	%rd13, [_Z12kernel_sleepfffPyiPiS_S__param_3];
	ld.param.u32 	%r18, [_Z12kernel_sleepfffPyiPiS_S__param_4];
	ld.param.u64 	%rd16, [_Z12kernel_sleepfffPyiPiS_S__param_5];
	ld.param.u64 	%rd14, [_Z12kernel_sleepfffPyiPiS_S__param_6];
	ld.param.u64 	%rd15, [_Z12kernel_sleepfffPyiPiS_S__param_7];
	cvta.to.global.u64 	%rd1, %rd16;
	add.u64 	%rd2, %SPL, 0;
	mov.u32 	%r1, %tid.x;
	setp.ne.s32 	%p1, %r1, 0;
	@%p1 bra 	$L__BB1_2;
	cvta.to.global.u64 	%rd18, %rd15;
	// begin inline asm
	mov.u32 %r19, %smid;
	// end inline asm
	cvt.u64.u32 	%rd19, %r19;
	mov.u32 	%r20, %ctaid.x;
	mul.wide.u32 	%rd20, %r20, 8;
	add.s64 	%rd21, %rd18, %rd20;
	st.global.u64 	[%rd21], %rd19;
$L__BB1_2:
	ld.global.u32 	%r21, [%rd1];
	setp.eq.s32 	%p2, %r21, 1;
	@%p2 bra 	$L__BB1_7;
	mov.u32 	%r22, %ctaid.x;
	cvta.to.global.u64 	%rd22, %rd14;
	mul.wide.u32 	%rd23, %r22, 8;
	add.s64 	%rd3, %rd22, %rd23;
$L__BB1_4:
	setp.ne.s32 	%p3, %r1, 0;
	@%p3 bra 	$L__BB1_6;
	ld.global.u64 	%rd24, [%rd3];
	add.s64 	%rd25, %rd24, 1;
	st.global.u64 	[%rd3], %rd25;
$L__BB1_6:
	mov.b32 	%r23, 1000000;
	// begin inline asm
	nanosleep.u32 %r23;
	// end inline asm
	ld.global.u32 	%r24, [%rd1];
	setp.ne.s32 	%p4, %r24, 1;
	@%p4 bra 	$L__BB1_4;
$L__BB1_7:
	setp.ne.s32 	%p5, %r1, 0;
	@%p5 bra 	$L__BB1_9;
	// begin inline asm
	mov.u64 %rd43, %globaltimer;
	// end inline asm
$L__BB1_9:
	setp.lt.s32 	%p6, %r18, 1;
	@%p6 bra 	$L__BB1_20;
	mov.b32 	%r48, 0;
	mov.u64 	%rd28, __cudart_i2opi_f;
$L__BB1_11:
	mul.f32 	%f9, %f28, 0f3F22F983;
	cvt.rni.s32.f32 	%r52, %f9;
	cvt.rn.f32.s32 	%f10, %r52;
	fma.rn.f32 	%f11, %f10, 0fBFC90FDA, %f28;
	fma.rn.f32 	%f12, %f10, 0fB3A22168, %f11;
	fma.rn.f32 	%f29, %f10, 0fA7C234C5, %f12;
	abs.f32 	%f3, %f28;
	setp.ltu.f32 	%p7, %f3, 0f47CE4780;
	@%p7 bra 	$L__BB1_19;
	setp.neu.f32 	%p8, %f3, 0f7F800000;
	@%p8 bra 	$L__BB1_14;
	mov.f32 	%f15, 0f00000000;
	mul.rn.f32 	%f29, %f28, %f15;
	mov.b32 	%r52, 0;
	bra.uni 	$L__BB1_19;
$L__BB1_14:
	mov.b32 	%r4, %f28;
	shl.b32 	%r27, %r4, 8;
	or.b32  	%r5, %r27, -2147483648;
	mov.b64 	%rd46, 0;
	mov.b32 	%r49, 0;
	mov.u64 	%rd44, %rd28;
	mov.u64 	%rd45, %rd2;
$L__BB1_15:
	.pragma "nounroll";
	ld.global.nc.u32 	%r28, [%rd44];
	mad.wide.u32 	%rd30, %r28, %r5, %rd46;
	shr.u64 	%rd46, %rd30, 32;
	st.local.u32 	[%rd45], %rd30;
	add.s32 	%r49, %r49, 1;
	add.s64 	%rd45, %rd45, 4;
	add.s64 	%rd44, %rd44, 4;
	setp.ne.s32 	%p9, %r49, 6;
	@%p9 bra 	$L__BB1_15;
	shr.u32 	%r29, %r4, 23;
	st.local.u32 	[%rd2+24], %rd46;
	and.b32  	%r8, %r29, 31;
	and.b32  	%r30, %r29, 224;
	add.s32 	%r31, %r30, -128;
	shr.u32 	%r32, %r31, 5;
	mul.wide.u32 	%rd31, %r32, 4;
	sub.s64 	%rd12, %rd2, %rd31;
	ld.local.u32 	%r50, [%rd12+24];
	ld.local.u32 	%r51, [%rd12+20];
	setp.eq.s32 	%p10, %r8, 0;
	@%p10 bra 	$L__BB1_18;
	shf.l.wrap.b32 	%r50, %r51, %r50, %r8;
	ld.local.u32 	%r33, [%rd12+16];
	shf.l.wrap.b32 	%r51, %r33, %r51, %r8;
$L__BB1_18:
	shr.u32 	%r34, %r50, 30;
	shf.l.wrap.b32 	%r35, %r51, %r50, 2;
	shl.b32 	%r36, %r51, 2;
	shr.u32 	%r37, %r35, 31;
	add.s32 	%r38, %r37, %r34;
	neg.s32 	%r39, %r38;
	setp.lt.s32 	%p11, %r4, 0;
	selp.b32 	%r52, %r39, %r38, %p11;
	xor.b32  	%r40, %r35, %r4;
	shr.s32 	%r41, %r35, 31;
	xor.b32  	%r42, %r41, %r35;
	xor.b32  	%r43, %r41, %r36;
	cvt.u64.u32 	%rd32, %r42;
	shl.b64 	%rd33, %rd32, 32;
	cvt.u64.u32 	%rd34, %r43;
	or.b64  	%rd35, %rd33, %rd34;
	cvt.rn.f64.s64 	%fd1, %rd35;
	mul.f64 	%fd2, %fd1, 0d3BF921FB54442D19;
	cvt.rn.f32.f64 	%f13, %fd2;
	neg.f32 	%f14, %f13;
	setp.lt.s32 	%p12, %r40, 0;
	selp.f32 	%f29, %f14, %f13, %p12;
$L__BB1_19:
	mul.rn.f32 	%f16, %f29, %f29;
	and.b32  	%r45, %r52, 1;
	setp.eq.b32 	%p13, %r45, 1;
	selp.f32 	%f17, 0f3F800000, %f29, %p13;
	fma.rn.f32 	%f18, %f16, %f17, 0f00000000;
	fma.rn.f32 	%f19, %f16, 0f37CBAC00, 0fBAB607ED;
	selp.f32 	%f20, %f19, 0fB94D4153, %p13;
	selp.f32 	%f21, 0f3D2AAABB, 0f3C0885E4, %p13;
	fma.rn.f32 	%f22, %f20, %f16, %f21;
	selp.f32 	%f23, 0fBEFFFFFF, 0fBE2AAAA8, %p13;
	fma.rn.f32 	%f24, %f22, %f16, %f23;
	fma.rn.f32 	%f25, %f24, %f18, %f17;
	and.b32  	%r46, %r52, 2;
	setp.eq.s32 	%p14, %r46, 0;
	mov.f32 	%f26, 0f00000000;
	sub.f32 	%f27, %f26, %f25;
	selp.f32 	%f28, %f25, %f27, %p14;
	add.s32 	%r48, %r48, 1;
	setp.ne.s32 	%p15, %r48, %r18;
	@%p15 bra 	$L__BB1_11;
$L__BB1_20:
	setp.ne.s32 	%p16, %r1, 0;
	bar.sync 	0;
	@%p16 bra 	$L__BB1_22;
	// begin inline asm
	mov.u64 %rd36, %globaltimer;
	// end inline asm
	sub.s64 	%rd37, %rd36, %rd43;
	mul.hi.u64 	%rd38, %rd37, 4835703278458516699;
	shr.u64 	%rd39, %rd38, 18;
	mov.u32 	%r47, %ctaid.x;
	cvta.to.global.u64 	%rd40, %rd13;
	mul.wide.u32 	%rd41, %r47, 8;
	add.s64 	%rd42, %rd40, %rd41;
	st.global.u64 	[%rd42], %rd39;
$L__BB1_22:
	ret;

}


// ===== COMPILED SASS (sm_100) =====

	.target	sm_100

	.elftype	@"ET_EXEC"


//--------------------- .note.nv.tkinfo           --------------------------
	.section	.note.nv.tkinfo,"",@"SHT_NOTE"
	.sectionflags	@"SHF_NOTE_NV_TKINFO"
	.tkinfo
        /*0018*/ 	.word	0x00000002
        /*0030*/ 	.string	""
        /*0030*/ 	.string	"ptxas"
        /*0030*/ 	.string	"Cuda compilation tools, release 13.0, V13.0.88"
        /*0030*/ 	.string	"Build cuda_13.0.r13.0/compiler.36424714_0"
        /*0030*/ 	.string	"-arch sm_100 -m 64 "



//--------------------- .note.nv.cuinfo           --------------------------
	.section	.note.nv.cuinfo,"",@"SHT_NOTE"
	.sectionflags	@"SHF_NOTE_NV_CUINFO"
        /*0018*/ 	.short	0x0002
        /*001a*/ 	.short	0x0064
        /*001c*/ 	.short	0x0082
	.zero		2


//--------------------- .nv.info                  --------------------------
	.section	.nv.info,"",@"SHT_CUDA_INFO"
	.align	4


	//----- nvinfo : EIATTR_REGCOUNT
	.align		4
        /*0000*/ 	.byte	0x04, 0x2f
        /*0002*/ 	.short	(.L_2 - .L_1)
	.align		4
.L_1:
        /*0004*/ 	.word	index@(_Z6kernelfffPyiPi)
        /*0008*/ 	.word	0x00000016


	//----- nvinfo : EIATTR_FRAME_SIZE
	.align		4
.L_2:
        /*000c*/ 	.byte	0x04, 0x11
        /*000e*/ 	.short	(.L_4 - .L_3)
	.align		4
.L_3:
        /*0010*/ 	.word	index@(_Z6kernelfffPyiPi)
        /*0014*/ 	.word	0x00000000


	//----- nvinfo : EIATTR_REGCOUNT
	.align		4
.L_4:
        /*0018*/ 	.byte	0x04, 0x2f
        /*001a*/ 	.short	(.L_6 - .L_5)
	.align		4
.L_5:
        /*001c*/ 	.word	index@(_Z12kernel_sleepfffPyiPiS_S_)
        /*0020*/ 	.word	0x00000016


	//----- nvinfo : EIATTR_FRAME_SIZE
	.align		4
.L_6:
        /*0024*/ 	.byte	0x04, 0x11
        /*0026*/ 	.short	(.L_8 - .L_7)
	.align		4
.L_7:
        /*0028*/ 	.word	index@(_Z12kernel_sleepfffPyiPiS_S_)
        /*002c*/ 	.word	0x00000000


	//----- nvinfo : EIATTR_MIN_STACK_SIZE
	.align		4
.L_8:
        /*0030*/ 	.byte	0x04, 0x12
        /*0032*/ 	.short	(.L_10 - .L_9)
	.align		4
.L_9:
        /*0034*/ 	.word	index@(_Z12kernel_sleepfffPyiPiS_S_)
        /*0038*/ 	.word	0x00000000


	//----- nvinfo : EIATTR_MIN_STACK_SIZE
	.align		4
.L_10:
        /*003c*/ 	.byte	0x04, 0x12
        /*003e*/ 	.short	(.L_12 - .L_11)
	.align		4
.L_11:
        /*0040*/ 	.word	index@(_Z6kernelfffPyiPi)
        /*0044*/ 	.word	0x00000000
.L_12:


//--------------------- .nv.compat                --------------------------
	.section	.nv.compat,"",@"SHT_CUDA_COMPAT_INFO"
	.align	4
        /*0000*/ 	.byte	0x02, 0x09, 0x00, 0x00, 0x02, 0x02, 0x01, 0x00, 0x02, 0x05, 0x05, 0x00, 0x03, 0x07, 0x01, 0x01
        /*0010*/ 	.byte	0x02, 0x03, 0x00, 0x00, 0x02, 0x06, 0x01, 0x00, 0x04, 0x0b, 0x08, 0x00, 0x01, 0x00, 0x00, 0x00
        /*0020*/ 	.byte	0x00, 0x00, 0x00, 0x00


//--------------------- .nv.info._Z12kernel_sleepfffPyiPiS_S_ --------------------------
	.section	.nv.info._Z12kernel_sleepfffPyiPiS_S_,"",@"SHT_CUDA_INFO"
	.sectionflags	@""
	.align	4


	//----- nvinfo : EIATTR_CUDA_API_VERSION
	.align		4
        /*0000*/ 	.byte	0x04, 0x37
        /*0002*/ 	.short	(.L_14 - .L_13)
.L_13:
        /*0004*/ 	.word	0x00000082


	//----- nvinfo : EIATTR_KPARAM_INFO
	.align		4
.L_14:
        /*0008*/ 	.byte	0x04, 0x17
        /*000a*/ 	.short	(.L_16 - .L_15)
.L_15:
        /*000c*/ 	.word	0x00000000
        /*0010*/ 	.short	0x0007
        /*0012*/ 	.short	0x0030
        /*0014*/ 	.byte	0x00, 0xf5, 0x21, 0x00


	//----- nvinfo : EIATTR_KPARAM_INFO
	.align		4
.L_16:
        /*0018*/ 	.byte	0x04, 0x17
        /*001a*/ 	.short	(.L_18 - .L_17)
.L_17:
        /*001c*/ 	.word	0x00000000
        /*0020*/ 	.short	0x0006
        /*0022*/ 	.short	0x0028
        /*0024*/ 	.byte	0x00, 0xf5, 0x21, 0x00


	//----- nvinfo : EIATTR_KPARAM_INFO
	.align		4
.L_18:
        /*0028*/ 	.byte	0x04, 0x17
        /*002a*/ 	.short	(.L_20 - .L_19)
.L_19:
        /*002c*/ 	.word	0x00000000
        /*0030*/ 	.short	0x0005
        /*0032*/ 	.short	0x0020
        /*0034*/ 	.byte	0x00, 0xf5, 0x21, 0x00


	//----- nvinfo : EIATTR_KPARAM_INFO
	.align		4
.L_20:
        /*0038*/ 	.byte	0x04, 0x17
        /*003a*/ 	.short	(.L_22 - .L_21)
.L_21:
        /*003c*/ 	.word	0x00000000
        /*0040*/ 	.short	0x0004
        /*0042*/ 	.short	0x0018
        /*0044*/ 	.byte	0x00, 0xf0, 0x11, 0x00


	//----- nvinfo : EIATTR_KPARAM_INFO
	.align		4
.L_22:
        /*0048*/ 	.byte	0x04, 0x17
        /*004a*/ 	.short	(.L_24 - .L_23)
.L_23:
        /*004c*/ 	.word	0x00000000
        /*0050*/ 	.short	0x0003
        /*0052*/ 	.short	0x0010
        /*0054*/ 	.byte	0x00, 0xf5, 0x21, 0x00


	//----- nvinfo : EIATTR_KPARAM_INFO
	.align		4
.L_24:
        /*0058*/ 	.byte	0x04, 0x17
        /*005a*/ 	.short	(.L_26 - .L_25)
.L_25:
        /*005c*/ 	.word	0x00000000
        /*0060*/ 	.short	0x0002
        /*0062*/ 	.short	0x0008
        /*0064*/ 	.byte	0x00, 0xf0, 0x11, 0x00


	//----- nvinfo : EIATTR_KPARAM_INFO
	.align		4
.L_26:
        /*0068*/ 	.byte	0x04, 0x17
        /*006a*/ 	.short	(.L_28 - .L_27)
.L_27:
        /*006c*/ 	.word	0x00000000
        /*0070*/ 	.short	0x0001
        /*0072*/ 	.short	0x0004
        /*0074*/ 	.byte	0x00, 0xf0, 0x11, 0x00


	//----- nvinfo : EIATTR_KPARAM_INFO
	.align		4
.L_28:
        /*0078*/ 	.byte	0x04, 0x17
        /*007a*/ 	.short	(.L_30 - .L_29)
.L_29:
        /*007c*/ 	.word	0x00000000
        /*0080*/ 	.short	0x0000
        /*0082*/ 	.short	0x0000
        /*0084*/ 	.byte	0x00, 0xf0, 0x11, 0x00


	//----- nvinfo : EIATTR_SPARSE_MMA_MASK
	.align		4
.L_30:
        /*0088*/ 	.byte	0x03, 0x50
        /*008a*/ 	.short	0x0000


	//----- nvinfo : EIATTR_MAXREG_COUNT
	.align		4
        /*008c*/ 	.byte	0x03, 0x1b
        /*008e*/ 	.short	0x00ff


	//----- nvinfo : EIATTR_NUM_BARRIERS
	.align		4
        /*0090*/ 	.byte	0x02, 0x4c
        /*0092*/ 	.byte	0x01
	.zero		1


	//----- nvinfo : EIATTR_MERCURY_ISA_VERSION
	.align		4
        /*0094*/ 	.byte	0x03, 0x5f
        /*0096*/ 	.short	0x0101


	//----- nvinfo : EIATTR_VRC_CTA_INIT_COUNT
	.align		4
        /*0098*/ 	.byte	0x02, 0x4a
	.zero		1
	.zero		1


	//----- nvinfo : EIATTR_EXIT_INSTR_OFFSETS
	.align		4
        /*009c*/ 	.byte	0x04, 0x1c
        /*009e*/ 	.short	(.L_32 - .L_31)


	//   ....[0]....
.L_31:
        /*00a0*/ 	.word	0x00000a00


	//   ....[1]....
        /*00a4*/ 	.word	0x00000b10


	//----- nvinfo : EIATTR_CRS_STACK_SIZE
	.align		4
.L_32:
        /*00a8*/ 	.byte	0x04, 0x1e
        /*00aa*/ 	.short	(.L_34 - .L_33)
.L_33:
        /*00ac*/ 	.word	0x00000000


	//----- nvinfo : EIATTR_CBANK_PARAM_SIZE
	.align		4
.L_34:
        /*00b0*/ 	.byte	0x03, 0x19
        /*00b2*/ 	.short	0x0038


	//----- nvinfo : EIATTR_PARAM_CBANK
	.align		4
        /*00b4*/ 	.byte	0x04, 0x0a
        /*00b6*/ 	.short	(.L_36 - .L_35)
	.align		4
.L_35:
        /*00b8*/ 	.word	index@(.nv.constant0._Z12kernel_sleepfffPyiPiS_S_)
        /*00bc*/ 	.short	0x0380
        /*00be*/ 	.short	0x0038


	//----- nvinfo : EIATTR_SW_WAR
	.align		4
.L_36:
        /*00c0*/ 	.byte	0x04, 0x36
        /*00c2*/ 	.short	(.L_38 - .L_37)
.L_37:
        /*00c4*/ 	.word	0x00000008
.L_38:


//--------------------- .nv.info._Z6kernelfffPyiPi --------------------------
	.section	.nv.info._Z6kernelfffPyiPi,"",@"SHT_CUDA_INFO"
	.sectionflags	@""
	.align	4


	//----- nvinfo : EIATTR_CUDA_API_VERSION
	.align		4
        /*0000*/ 	.byte	0x04, 0x37
        /*0002*/ 	.short	(.L_40 - .L_39)
.L_39:
        /*0004*/ 	.word	0x00000082


	//----- nvinfo : EIATTR_KPARAM_INFO
	.align		4
.L_40:
        /*0008*/ 	.byte	0x04, 0x17
        /*000a*/ 	.short	(.L_42 - .L_41)
.L_41:
        /*000c*/ 	.word	0x00000000
        /*0010*/ 	.short	0x0005
        /*0012*/ 	.short	0x0020
        /*0014*/ 	.byte	0x00, 0xf5, 0x21, 0x00


	//----- nvinfo : EIATTR_KPARAM_INFO
	.align		4
.L_42:
        /*0018*/ 	.byte	0x04, 0x17
        /*001a*/ 	.short	(.L_44 - .L_43)
.L_43:
        /*001c*/ 	.word	0x00000000
        /*0020*/ 	.short	0x0004
        /*0022*/ 	.short	0x0018
        /*0024*/ 	.byte	0x00, 0xf0, 0x11, 0x00


	//----- nvinfo : EIATTR_KPARAM_INFO
	.align		4
.L_44:
        /*0028*/ 	.byte	0x04, 0x17
        /*002a*/ 	.short	(.L_46 - .L_45)
.L_45:
        /*002c*/ 	.word	0x00000000
        /*0030*/ 	.short	0x0003
        /*0032*/ 	.short	0x0010
        /*0034*/ 	.byte	0x00, 0xf5, 0x21, 0x00


	//----- nvinfo : EIATTR_KPARAM_INFO
	.align		4
.L_46:
        /*0038*/ 	.byte	0x04, 0x17
        /*003a*/ 	.short	(.L_48 - .L_47)
.L_47:
        /*003c*/ 	.word	0x00000000
        /*0040*/ 	.short	0x0002
        /*0042*/ 	.short	0x0008
        /*0044*/ 	.byte	0x00, 0xf0, 0x11, 0x00


	//----- nvinfo : EIATTR_KPARAM_INFO
	.align		4
.L_48:
        /*0048*/ 	.byte	0x04, 0x17
        /*004a*/ 	.short	(.L_50 - .L_49)
.L_49:
        /*004c*/ 	.word	0x00000000
        /*0050*/ 	.short	0x0001
        /*0052*/ 	.short	0x0004
        /*0054*/ 	.byte	0x00, 0xf0, 0x11, 0x00


	//----- nvinfo : EIATTR_KPARAM_INFO
	.align		4
.L_50:
        /*0058*/ 	.byte	0x04, 0x17
        /*005a*/ 	.short	(.L_52 - .L_51)
.L_51:
        /*005c*/ 	.word	0x00000000
        /*0060*/ 	.short	0x0000
        /*0062*/ 	.short	0x0000
        /*0064*/ 	.byte	0x00, 0xf0, 0x11, 0x00


	//----- nvinfo : EIATTR_SPARSE_MMA_MASK
	.align		4
.L_52:
        /*0068*/ 	.byte	0x03, 0x50
        /*006a*/ 	.short	0x0000


	//----- nvinfo : EIATTR_MAXREG_COUNT
	.align		4
        /*006c*/ 	.byte	0x03, 0x1b
        /*006e*/ 	.short	0x00ff


	//----- nvinfo : EIATTR_NUM_BARRIERS
	.align		4
        /*0070*/ 	.byte	0x02, 0x4c
        /*0072*/ 	.byte	0x01
	.zero		1


	//----- nvinfo : EIATTR_MERCURY_ISA_VERSION
	.align		4
        /*0074*/ 	.byte	0x03, 0x5f
        /*0076*/ 	.short	0x0101


	//----- nvinfo : EIATTR_VRC_CTA_INIT_COUNT
	.align		4
        /*0078*/ 	.byte	0x02, 0x4a
	.zero		1
	.zero		1


	//----- nvinfo : EIATTR_EXIT_INSTR_OFFSETS
	.align		4
        /*007c*/ 	.byte	0x04, 0x1c
        /*007e*/ 	.short	(.L_54 - .L_53)


	//   ....[0]....
.L_53:
        /*0080*/ 	.word	0x000009d0


	//----- nvinfo : EIATTR_CRS_STACK_SIZE
	.align		4
.L_54:
        /*0084*/ 	.byte	0x04, 0x1e
        /*0086*/ 	.short	(.L_56 - .L_55)
.L_55:
        /*0088*/ 	.word	0x00000000


	//----- nvinfo : EIATTR_CBANK_PARAM_SIZE
	.align		4
.L_56:
        /*008c*/ 	.byte	0x03, 0x19
        /*008e*/ 	.short	0x0028


	//----- nvinfo : EIATTR_PARAM_CBANK
	.align		4
        /*0090*/ 	.byte	0x04, 0x0a
        /*0092*/ 	.short	(.L_58 - .L_57)
	.align		4
.L_57:
        /*0094*/ 	.word	index@(.nv.constant0._Z6kernelfffPyiPi)
        /*0098*/ 	.short	0x0380
        /*009a*/ 	.short	0x0028


	//----- nvinfo : EIATTR_SW_WAR
	.align		4
.L_58:
        /*009c*/ 	.byte	0x04, 0x36
        /*009e*/ 	.short	(.L_60 - .L_59)
.L_59:
        /*00a0*/ 	.word	0x00000008
.L_60:


//--------------------- .nv.callgraph             --------------------------
	.section	.nv.callgraph,"",@"SHT_CUDA_CALLGRAPH"
	.align	4
	.sectionentsize	8
	.align		4
        /*0000*/ 	.word	0x00000000
	.align		4
        /*0004*/ 	.word	0xffffffff
	.align		4
        /*0008*/ 	.word	0x00000000
	.align		4
        /*000c*/ 	.word	0xfffffffe
	.align		4
        /*0010*/ 	.word	0x00000000
	.align		4
        /*0014*/ 	.word	0xfffffffd
	.align		4
        /*0018*/ 	.word	0x00000000
	.align		4
        /*001c*/ 	.word	0xfffffffc


//--------------------- .nv.constant4             --------------------------
	.section	.nv.constant4,"a",@progbits
	.align	8
	.align		8
.nv.constant4:
        /*0000*/ 	.dword	__cudart_i2opi_f


//--------------------- .text._Z12kernel_sleepfffPyiPiS_S_ --------------------------
	.section	.text._Z12kernel_sleepfffPyiPiS_S_,"ax",@progbits
	.align	128
        .global         _Z12kernel_sleepfffPyiPiS_S_
        .type           _Z12kernel_sleepfffPyiPiS_S_,@function
        .size           _Z12kernel_sleepfffPyiPiS_S_,(.L_x_18 - _Z12kernel_sleepfffPyiPiS_S_)
        .other          _Z12kernel_sleepfffPyiPiS_S_,@"STO_CUDA_ENTRY STV_DEFAULT"
_Z12kernel_sleepfffPyiPiS_S_:
.text._Z12kernel_sleepfffPyiPiS_S_:
[----:B------:R-:W-:Y:S01]  /*0000*/  LDC R1, c[0x0][0x37c] ;  /* 0x0000df00ff017b82 */ /* 0x000fe20000000800 */
[----:B------:R-:W0:Y:S07]  /*0010*/  S2R R10, SR_TID.X ;  /* 0x00000000000a7919 */ /* 0x000e2e0000002100 */
[----:B------:R-:W1:Y:S01]  /*0020*/  LDC.64 R6, c[0x0][0x3a0] ;  /* 0x0000e800ff067b82 */ /* 0x000e620000000a00 */
[----:B------:R-:W2:Y:S01]  /*0030*/  LDCU.64 UR6, c[0x0][0x358] ;  /* 0x00006b00ff0677ac */ /* 0x000ea20008000a00 */
[----:B0-----:R-:W-:-:S13]  /*0040*/  ISETP.NE.AND P0, PT, R10, RZ, PT ;  /* 0x000000ff0a00720c */ /* 0x001fda0003f05270 */
[----:B------:R-:W0:Y:S01]  /*0050*/  @!P0 S2R R3, SR_CTAID.X ;  /* 0x0000000000038919 */ /* 0x000e220000002500 */
[----:B------:R-:W0:Y:S01]  /*0060*/  @!P0 LDC.64 R4, c[0x0][0x3b0] ;  /* 0x0000ec00ff048b82 */ /* 0x000e220000000a00 */
[----:B------:R-:W2:Y:S01]  /*0070*/  @!P0 S2R R2, SR_VIRTUALSMID ;  /* 0x0000000000028919 */ /* 0x000ea20000004300 */
[----:B0-----:R-:W-:-:S04]  /*0080*/  @!P0 IMAD.WIDE.U32 R4, R3, 0x8, R4 ;  /* 0x0000000803048825 */ /* 0x001fc800078e0004 */
[----:B------:R-:W-:-:S05]  /*0090*/  @!P0 IMAD.MOV.U32 R3, RZ, RZ, RZ ;  /* 0x000000ffff038224 */ /* 0x000fca00078e00ff */
[----:B--2---:R0:W-:Y:S04]  /*00a0*/  @!P0 STG.E.64 desc[UR6][R4.64], R2 ;  /* 0x0000000204008986 */ /* 0x0041e8000c101b06 */
[----:B-1----:R-:W2:Y:S01]  /*00b0*/  LDG.E R0, desc[UR6][R6.64] ;  /* 0x0000000606007981 */ /* 0x002ea2000c1e1900 */
[----:B------:R-:W1:Y:S01]  /*00c0*/  LDCU UR4, c[0x0][0x380] ;  /* 0x00007000ff0477ac */ /* 0x000e620008000800 */
[----:B--2---:R-:W-:Y:S01]  /*00d0*/  ISETP.NE.AND P1, PT, R0, 0x1, PT ;  /* 0x000000010000780c */ /* 0x004fe20003f25270 */
[----:B-1----:R-:W-:-:S12]  /*00e0*/  IMAD.U32 R0, RZ, RZ, UR4 ;  /* 0x00000004ff007e24 */ /* 0x002fd8000f8e00ff */
[----:B0-----:R-:W-:Y:S05]  /*00f0*/  @!P1 BRA `(.L_x_0) ;  /* 0x0000000000389947 */ /* 0x001fea0003800000 */
[----:B------:R-:W0:Y:S01]  /*0100*/  S2R R5, SR_CTAID.X ;  /* 0x0000000000057919 */ /* 0x000e220000002500 */
[----:B------:R-:W0:Y:S02]  /*0110*/  LDC.64 R2, c[0x0][0x3a8] ;  /* 0x0000ea00ff027b82 */ /* 0x000e240000000a00 */
[----:B0-----:R-:W-:-:S07]  /*0120*/  IMAD.WIDE.U32 R2, R5, 0x8, R2 ;  /* 0x0000000805027825 */ /* 0x001fce00078e0002 */
.L_x_3:
[----:B------:R-:W-:Y:S04]  /*0130*/  BSSY.RECONVERGENT B0, `(.L_x_1) ;  /* 0x0000006000007945 */ /* 0x000fe80003800200 */
[----:B------:R-:W-:Y:S05]  /*0140*/  @P0 BRA `(.L_x_2) ;  /* 0x0000000000100947 */ /* 0x000fea0003800000 */
[----:B------:R-:W2:Y:S02]  /*0150*/  LDG.E.64 R4, desc[UR6][R2.64] ;  /* 0x0000000602047981 */ /* 0x000ea4000c1e1b00 */
[----:B--2---:R-:W-:-:S05]  /*0160*/  IADD3 R4, P1, PT, R4, 0x1, RZ ;  /* 0x0000000104047810 */ /* 0x004fca0007f3e0ff */
[----:B------:R-:W-:-:S05]  /*0170*/  IMAD.X R5, RZ, RZ, R5, P1 ;  /* 0x000000ffff057224 */ /* 0x000fca00008e0605 */
[----:B------:R0:W-:Y:S03]  /*0180*/  STG.E.64 desc[UR6][R2.64], R4 ;  /* 0x0000000402007986 */ /* 0x0001e6000c101b06 */
.L_x_2:
[----:B------:R-:W-:Y:S05]  /*0190*/  BSYNC.RECONVERGENT B0 ;  /* 0x0000000000007941 */ /* 0x000fea0003800200 */
.L_x_1:
[----:B------:R-:W-:Y:S05]  /*01a0*/  NANOSLEEP 0xf4240 ;  /* 0x000f42400000795d */ /* 0x000fea0003800000 */
[----:B0-----:R-:W2:Y:S02]  /*01b0*/  LDG.E R4, desc[UR6][R6.64] ;  /* 0x0000000606047981 */ /* 0x001ea4000c1e1900 */
[----:B--2---:R-:W-:-:S13]  /*01c0*/  ISETP.NE.AND P1, PT, R4, 0x1, PT ;  /* 0x000000010400780c */ /* 0x004fda0003f25270 */
[----:B------:R-:W-:Y:S05]  /*01d0*/  @P1 BRA `(.L_x_3) ;  /* 0xfffffffc00d41947 */ /* 0x000fea000383ffff */
.L_x_0:
[----:B------:R-:W-:-:S13]  /*01e0*/  ISETP.NE.AND P0, PT, R10, RZ, PT ;  /* 0x000000ff0a00720c */ /* 0x000fda0003f05270 */
[----:B------:R-:W-:Y:S01]  /*01f0*/  @!P0 CS2R R2, SR_GLOBALTIMERLO ;  /* 0x0000000000028805 */ /* 0x000fe20000015200 */
[----:B------:R-:W0:Y:S02]  /*0200*/  LDCU UR4, c[0x0][0x398] ;  /* 0x00007300ff0477ac */ /* 0x000e240008000800 */
[----:B0-----:R-:W-:-:S09]  /*0210*/  UISETP.GE.AND UP0, UPT, UR4, 0x1, UPT ;  /* 0x000000010400788c */ /* 0x001fd2000bf06270 */
[----:B------:R-:W-:Y:S05]  /*0220*/  BRA.U !UP0, `(.L_x_4) ;  /* 0x0000000508ec7547 */ /* 0x000fea000b800000 */
[----:B------:R-:W-:-:S05]  /*0230*/  UMOV UR4, URZ ;  /* 0x000000ff00047c82 */ /* 0x000fca0008000000 */
.L_x_8:
[C---:B------:R-:W-:Y:S01]  /*0240*/  FMUL R5, R0.reuse, 0.63661974668502807617 ;  /* 0x3f22f98300057820 */ /* 0x040fe20000400000 */
[----:B------:R-:W-:-:S05]  /*0250*/  FSETP.GE.AND P0, PT, |R0|, 105615, PT ;  /* 0x47ce47800000780b */ /* 0x000fca0003f06200 */
[----:B------:R-:W0:Y:S02]  /*0260*/  F2I.NTZ R5, R5 ;  /* 0x0000000500057305 */ /* 0x000e240000203100 */
[----:B0-----:R-:W-:-:S05]  /*0270*/  I2FP.F32.S32 R7, R5 ;  /* 0x0000000500077245 */ /* 0x001fca0000201400 */
[----:B------:R-:W-:-:S04]  /*0280*/  FFMA R6, R7, -1.5707962512969970703, R0 ;  /* 0xbfc90fda07067823 */ /* 0x000fc80000000000 */
[----:B------:R-:W-:-:S04]  /*0290*/  FFMA R6, R7, -7.5497894158615963534e-08, R6 ;  /* 0xb3a2216807067823 */ /* 0x000fc80000000006 */
[----:B------:R-:W-:Y:S01]  /*02a0*/  FFMA R8, R7, -5.3903029534742383927e-15, R6 ;  /* 0xa7c234c507087823 */ /* 0x000fe20000000006 */
[----:B------:R-:W-:Y:S06]  /*02b0*/  @!P0 BRA `(.L_x_5) ;  /* 0x0000000400748947 */ /* 0x000fec0003800000 */
[----:B------:R-:W-:-:S13]  /*02c0*/  FSETP.NEU.AND P0, PT, |R0|, +INF , PT ;  /* 0x7f8000000000780b */ /* 0x000fda0003f0d200 */
[----:B------:R-:W-:Y:S01]  /*02d0*/  @!P0 FMUL R8, RZ, R0 ;  /* 0x00000000ff088220 */ /* 0x000fe20000400000 */
[----:B------:R-:W-:Y:S01]  /*02e0*/  @!P0 IMAD.MOV.U32 R5, RZ, RZ, RZ ;  /* 0x000000ffff058224 */ /* 0x000fe200078e00ff */
[----:B------:R-:W-:Y:S06]  /*02f0*/  @!P0 BRA `(.L_x_5) ;  /* 0x0000000400648947 */ /* 0x000fec0003800000 */
[----:B------:R-:W-:Y:S01]  /*0300*/  IMAD.SHL.U32 R6, R0, 0x100, RZ ;  /* 0x0000010000067824 */ /* 0x000fe200078e00ff */
[----:B------:R-:W-:Y:S01]  /*0310*/  CS2R R16, SRZ ;  /* 0x0000000000107805 */ /* 0x000fe2000001ff00 */
[----:B------:R-:W-:Y:S01]  /*0320*/  IMAD.MOV.U32 R5, RZ, RZ, RZ ;  /* 0x000000ffff057224 */ /* 0x000fe200078e00ff */
[----:B------:R-:W0:Y:S02]  /*0330*/  LDCU.64 UR8, c[0x4][URZ] ;  /* 0x01000000ff0877ac */ /* 0x000e240008000a00 */
[----:B------:R-:W-:Y:S01]  /*0340*/  LOP3.LUT R19, R6, 0x80000000, RZ, 0xfc, !PT ;  /* 0x8000000006137812 */ /* 0x000fe200078efcff */
[----:B------:R-:W-:-:S06]  /*0350*/  UMOV UR5, URZ ;  /* 0x000000ff00057c82 */ /* 0x000fcc0008000000 */
.L_x_6:
[----:B0-----:R-:W-:Y:S01]  /*0360*/  IMAD.U32 R8, RZ, RZ, UR8 ;  /* 0x00000008ff087e24 */ /* 0x001fe2000f8e00ff */
[----:B------:R-:W-:-:S05]  /*0370*/  MOV R9, UR9 ;  /* 0x0000000900097c02 */ /* 0x000fca0008000f00 */
[----:B------:R-:W2:Y:S01]  /*0380*/  LDG.E.CONSTANT R6, desc[UR6][R8.64] ;  /* 0x0000000608067981 */ /* 0x000ea2000c1e9900 */
[----:B------:R-:W-:Y:S01]  /*0390*/  UIADD3 UR5, UPT, UPT, UR5, 0x1, URZ ;  /* 0x0000000105057890 */ /* 0x000fe2000fffe0ff */
[C---:B------:R-:W-:Y:S01]  /*03a0*/  ISETP.EQ.AND P0, PT, R16.reuse, RZ, PT ;  /* 0x000000ff1000720c */ /* 0x040fe20003f02270 */
[----:B------:R-:W-:Y:S01]  /*03b0*/  UIADD3 UR8, UP1, UPT, UR8, 0x4, URZ ;  /* 0x0000000408087890 */ /* 0x000fe2000ff3e0ff */
[C---:B------:R-:W-:Y:S01]  /*03c0*/  ISETP.EQ.AND P1, PT, R16.reuse, 0x4, PT ;  /* 0x000000041000780c */ /* 0x040fe20003f22270 */
[----:B------:R-:W-:Y:S01]  /*03d0*/  UISETP.NE.AND UP0, UPT, UR5, 0x6, UPT ;  /* 0x000000060500788c */ /* 0x000fe2000bf05270 */
[C---:B------:R-:W-:Y:S01]  /*03e0*/  ISETP.EQ.AND P2, PT, R16.reuse, 0x8, PT ;  /* 0x000000081000780c */ /* 0x040fe20003f42270 */
[----:B------:R-:W-:Y:S01]  /*03f0*/  UIADD3.X UR9, UPT, UPT, URZ, UR9, URZ, UP1, !UPT ;  /* 0x00000009ff097290 */ /* 0x000fe20008ffe4ff */
[C---:B------:R-:W-:Y:S02]  /*0400*/  ISETP.EQ.AND P3, PT, R16.reuse, 0xc, PT ;  /* 0x0000000c1000780c */ /* 0x040fe40003f62270 */
[----:B------:R-:W-:-:S02]  /*0410*/  ISETP.EQ.AND P4, PT, R16, 0x10, PT ;  /* 0x000000101000780c */ /* 0x000fc40003f82270 */
[C---:B------:R-:W-:Y:S01]  /*0420*/  ISETP.EQ.AND P5, PT, R16.reuse, 0x14, PT ;  /* 0x000000141000780c */ /* 0x040fe20003fa2270 */
[----:B------:R-:W-:Y:S02]  /*0430*/  VIADD R16, R16, 0x4 ;  /* 0x0000000410107836 */ /* 0x000fe40000000000 */
[----:B--2---:R-:W-:-:S03]  /*0440*/  IMAD.WIDE.U32 R6, R6, R19, RZ ;  /* 0x0000001306067225 */ /* 0x004fc600078e00ff */
[----:B------:R-:W-:-:S07]  /*0450*/  IADD3 R6, P6, PT, R6, R5, RZ ;  /* 0x0000000506067210 */ /* 0x000fce0007fde0ff */
[----:B------:R-:W-:Y:S01]  /*0460*/  @P5 MOV R11, R6 ;  /* 0x00000006000b5202 */ /* 0x000fe20000000f00 */
[----:B------:R-:W-:Y:S02]  /*0470*/  IMAD.X R5, R7, 0x1, R17, P6 ;  /* 0x0000000107057824 */ /* 0x000fe400030e0611 */
[--C-:B------:R-:W-:Y:S02]  /*0480*/  @P0 IMAD.MOV.U32 R4, RZ, RZ, R6.reuse ;  /* 0x000000ffff040224 */ /* 0x100fe400078e0006 */
[--C-:B------:R-:W-:Y:S02]  /*0490*/  @P1 IMAD.MOV.U32 R12, RZ, RZ, R6.reuse ;  /* 0x000000ffff0c1224 */ /* 0x100fe400078e0006 */
[--C-:B------:R-:W-:Y:S02]  /*04a0*/  @P2 IMAD.MOV.U32 R13, RZ, RZ, R6.reuse ;  /* 0x000000ffff0d2224 */ /* 0x100fe400078e0006 */
[--C-:B------:R-:W-:Y:S02]  /*04b0*/  @P3 IMAD.MOV.U32 R14, RZ, RZ, R6.reuse ;  /* 0x000000ffff0e3224 */ /* 0x100fe400078e0006 */
[----:B------:R-:W-:Y:S01]  /*04c0*/  @P4 IMAD.MOV.U32 R15, RZ, RZ, R6 ;  /* 0x000000ffff0f4224 */ /* 0x000fe200078e0006 */
[----:B------:R-:W-:Y:S06]  /*04d0*/  BRA.U UP0, `(.L_x_6) ;  /* 0xfffffffd00a07547 */ /* 0x000fec000b83ffff */
[----:B------:R-:W-:-:S04]  /*04e0*/  SHF.R.U32.HI R6, RZ, 0x17, R0 ;  /* 0x00000017ff067819 */ /* 0x000fc80000011600 */
[C---:B------:R-:W-:Y:S02]  /*04f0*/  LOP3.LUT R7, R6.reuse, 0xe0, RZ, 0xc0, !PT ;  /* 0x000000e006077812 */ /* 0x040fe400078ec0ff */
[----:B------:R-:W-:-:S03]  /*0500*/  LOP3.LUT P6, RZ, R6, 0x1f, RZ, 0xc0, !PT ;  /* 0x0000001f06ff7812 */ /* 0x000fc600078cc0ff */
[----:B------:R-:W-:-:S05]  /*0510*/  VIADD R7, R7, 0xffffff80 ;  /* 0xffffff8007077836 */ /* 0x000fca0000000000 */
[----:B------:R-:W-:-:S05]  /*0520*/  SHF.R.U32.HI R7, RZ, 0x5, R7 ;  /* 0x00000005ff077819 */ /* 0x000fca0000011607 */
[----:B------:R-:W-:-:S05]  /*0530*/  IMAD.U32 R9, R7, -0x4, RZ ;  /* 0xfffffffc07097824 */ /* 0x000fca00078e00ff */
[C---:B------:R-:W-:Y:S02]  /*0540*/  ISETP.EQ.AND P3, PT, R9.reuse, -0x18, PT ;  /* 0xffffffe80900780c */ /* 0x040fe40003f62270 */
[C---:B------:R-:W-:Y:S02]  /*0550*/  ISETP.EQ.AND P4, PT, R9.reuse, -0x14, PT ;  /* 0xffffffec0900780c */ /* 0x040fe40003f82270 */
[C---:B------:R-:W-:Y:S02]  /*0560*/  ISETP.EQ.AND P2, PT, R9.reuse, -0x10, PT ;  /* 0xfffffff00900780c */ /* 0x040fe40003f42270 */
[C---:B------:R-:W-:Y:S02]  /*0570*/  ISETP.EQ.AND P1, PT, R9.reuse, -0xc, PT ;  /* 0xfffffff40900780c */ /* 0x040fe40003f22270 */
[C---:B------:R-:W-:Y:S02]  /*0580*/  ISETP.EQ.AND P0, PT, R9.reuse, -0x8, PT ;  /* 0xfffffff80900780c */ /* 0x040fe40003f02270 */
[----:B------:R-:W-:-:S03]  /*0590*/  ISETP.EQ.AND P5, PT, R9, RZ, PT ;  /* 0x000000ff0900720c */ /* 0x000fc60003fa2270 */
[--C-:B------:R-:W-:Y:S01]  /*05a0*/  @P3 IMAD.MOV.U32 R7, RZ, RZ, R4.reuse ;  /* 0x000000ffff073224 */ /* 0x100fe200078e0004 */
[C---:B------:R-:W-:Y:S01]  /*05b0*/  ISETP.EQ.AND P3, PT, R9.reuse, -0x4, PT ;  /* 0xfffffffc0900780c */ /* 0x040fe20003f62270 */
[----:B------:R-:W-:Y:S01]  /*05c0*/  @P4 IMAD.MOV.U32 R8, RZ, RZ, R4 ;  /* 0x000000ffff084224 */ /* 0x000fe200078e0004 */
[----:B------:R-:W-:Y:S01]  /*05d0*/  @P4 MOV R7, R12 ;  /* 0x0000000c00074202 */ /* 0x000fe20000000f00 */
[--C-:B------:R-:W-:Y:S01]  /*05e0*/  @P2 IMAD.MOV.U32 R7, RZ, RZ, R13.reuse ;  /* 0x000000ffff072224 */ /* 0x100fe200078e000d */
[----:B------:R-:W-:Y:S01]  /*05f0*/  ISETP.EQ.AND P4, PT, R9, 0x4, PT ;  /* 0x000000040900780c */ /* 0x000fe20003f82270 */
[----:B------:R-:W-:Y:S02]  /*0600*/  @P1 IMAD.MOV.U32 R7, RZ, RZ, R14 ;  /* 0x000000ffff071224 */ /* 0x000fe400078e000e */
[----:B------:R-:W-:Y:S01]  /*0610*/  @P0 MOV R7, R15 ;  /* 0x0000000f00070202 */ /* 0x000fe20000000f00 */
[----:B------:R-:W-:Y:S02]  /*0620*/  @P2 IMAD.MOV.U32 R8, RZ, RZ, R12 ;  /* 0x000000ffff082224 */ /* 0x000fe400078e000c */
[----:B------:R-:W-:-:S02]  /*0630*/  @P1 IMAD.MOV.U32 R8, RZ, RZ, R13 ;  /* 0x000000ffff081224 */ /* 0x000fc400078e000d */
[----:B------:R-:W-:Y:S02]  /*0640*/  @P0 IMAD.MOV.U32 R8, RZ, RZ, R14 ;  /* 0x000000ffff080224 */ /* 0x000fe400078e000e */
[----:B------:R-:W-:Y:S02]  /*0650*/  @P3 IMAD.MOV.U32 R7, RZ, RZ, R11 ;  /* 0x000000ffff073224 */ /* 0x000fe400078e000b */
[----:B------:R-:W-:Y:S02]  /*0660*/  @P5 IMAD.MOV.U32 R7, RZ, RZ, R5 ;  /* 0x000000ffff075224 */ /* 0x000fe400078e0005 */
[----:B------:R-:W-:Y:S02]  /*0670*/  @P3 IMAD.MOV.U32 R8, RZ, RZ, R15 ;  /* 0x000000ffff083224 */ /* 0x000fe400078e000f */
[----:B------:R-:W-:Y:S01]  /*0680*/  @P5 IMAD.MOV.U32 R8, RZ, RZ, R11 ;  /* 0x000000ffff085224 */ /* 0x000fe200078e000b */
[----:B------:R-:W-:Y:S01]  /*0690*/  MOV R16, R7 ;  /* 0x0000000700107202 */ /* 0x000fe20000000f00 */
[----:B------:R-:W-:Y:S01]  /*06a0*/  @P4 IMAD.MOV.U32 R8, RZ, RZ, R5 ;  /* 0x000000ffff084224 */ /* 0x000fe200078e0005 */
[----:B------:R-:W-:Y:S06]  /*06b0*/  @!P6 BRA `(.L_x_7) ;  /* 0x00000000002ce947 */ /* 0x000fec0003800000 */
[----:B------:R-:W-:Y:S02]  /*06c0*/  @P2 IMAD.MOV.U32 R7, RZ, RZ, R4 ;  /* 0x000000ffff072224 */ /* 0x000fe400078e0004 */
[----:B------:R-:W-:Y:S02]  /*06d0*/  @P1 IMAD.MOV.U32 R7, RZ, RZ, R12 ;  /* 0x000000ffff071224 */ /* 0x000fe400078e000c */
[----:B------:R-:W-:Y:S01]  /*06e0*/  @P0 IMAD.MOV.U32 R7, RZ, RZ, R13 ;  /* 0x000000ffff070224 */ /* 0x000fe200078e000d */
[----:B------:R-:W-:Y:S01]  /*06f0*/  ISETP.EQ.AND P0, PT, R9, 0x8, PT ;  /* 0x000000080900780c */ /* 0x000fe20003f02270 */
[----:B------:R-:W-:Y:S01]  /*0700*/  @P3 IMAD.MOV.U32 R7, RZ, RZ, R14 ;  /* 0x000000ffff073224 */ /* 0x000fe200078e000e */
[----:B------:R-:W-:Y:S01]  /*0710*/  LOP3.LUT R9, R6, 0x1f, RZ, 0xc0, !PT ;  /* 0x0000001f06097812 */ /* 0x000fe200078ec0ff */
[----:B------:R-:W-:Y:S01]  /*0720*/  @P5 IMAD.MOV.U32 R7, RZ, RZ, R15 ;  /* 0x000000ffff075224 */ /* 0x000fe200078e000f */
[----:B------:R-:W-:Y:S02]  /*0730*/  @P4 MOV R7, R11 ;  /* 0x0000000b00074202 */ /* 0x000fe40000000f00 */
[----:B------:R-:W-:-:S07]  /*0740*/  SHF.L.W.U32.HI R16, R8, R9, R16 ;  /* 0x0000000908107219 */ /* 0x000fce0000010e10 */
[----:B------:R-:W-:-:S05]  /*0750*/  @P0 IMAD.MOV.U32 R7, RZ, RZ, R5 ;  /* 0x000000ffff070224 */ /* 0x000fca00078e0005 */
[----:B------:R-:W-:-:S07]  /*0760*/  SHF.L.W.U32.HI R8, R7, R9, R8 ;  /* 0x0000000907087219 */ /* 0x000fce0000010e08 */
.L_x_7:
[C---:B------:R-:W-:Y:S01]  /*0770*/  SHF.L.W.U32.HI R17, R8.reuse, 0x2, R16 ;  /* 0x0000000208117819 */ /* 0x040fe20000010e10 */
[----:B------:R-:W-:Y:S01]  /*0780*/  IMAD.SHL.U32 R8, R8, 0x4, RZ ;  /* 0x0000000408087824 */ /* 0x000fe200078e00ff */
[----:B------:R-:W-:Y:S01]  /*0790*/  UMOV UR8, 0x54442d19 ;  /* 0x54442d1900087882 */ /* 0x000fe20000000000 */
[----:B------:R-:W-:Y:S01]  /*07a0*/  UMOV UR9, 0x3bf921fb ;  /* 0x3bf921fb00097882 */ /* 0x000fe20000000000 */
[----:B------:R-:W-:Y:S02]  /*07b0*/  SHF.R.S32.HI R5, RZ, 0x1f, R17 ;  /* 0x0000001fff057819 */ /* 0x000fe40000011411 */
[----:B------:R-:W-:Y:S02]  /*07c0*/  ISETP.GE.AND P0, PT, R0, RZ, PT ;  /* 0x000000ff0000720c */ /* 0x000fe40003f06270 */
[C---:B------:R-:W-:Y:S02]  /*07d0*/  LOP3.LUT R8, R5.reuse, R8, RZ, 0x3c, !PT ;  /* 0x0000000805087212 */ /* 0x040fe400078e3cff */
[----:B------:R-:W-:-:S02]  /*07e0*/  LOP3.LUT R9, R5, R17, RZ, 0x3c, !PT ;  /* 0x0000001105097212 */ /* 0x000fc400078e3cff */
[----:B------:R-:W-:Y:S02]  /*07f0*/  SHF.R.U32.HI R5, RZ, 0x1e, R16 ;  /* 0x0000001eff057819 */ /* 0x000fe40000011610 */
[----:B------:R-:W0:Y:S01]  /*0800*/  I2F.F64.S64 R6, R8 ;  /* 0x0000000800067312 */ /* 0x000e220000301c00 */
[C---:B------:R-:W-:Y:S02]  /*0810*/  LOP3.LUT R0, R17.reuse, R0, RZ, 0x3c, !PT ;  /* 0x0000000011007212 */ /* 0x040fe400078e3cff */
[----:B------:R-:W-:Y:S02]  /*0820*/  LEA.HI R5, R17, R5, RZ, 0x1 ;  /* 0x0000000511057211 */ /* 0x000fe400078f08ff */
[----:B------:R-:W-:-:S03]  /*0830*/  ISETP.GE.AND P1, PT, R0, RZ, PT ;  /* 0x000000ff0000720c */ /* 0x000fc60003f26270 */
[----:B------:R-:W-:-:S04]  /*0840*/  IMAD.MOV R0, RZ, RZ, -R5 ;  /* 0x000000ffff007224 */ /* 0x000fc800078e0a05 */
[----:B------:R-:W-:Y:S01]  /*0850*/  @!P0 IMAD.MOV.U32 R5, RZ, RZ, R0 ;  /* 0x000000ffff058224 */ /* 0x000fe200078e0000 */
[----:B0-----:R-:W-:-:S10]  /*0860*/  DMUL R6, R6, UR8 ;  /* 0x0000000806067c28 */ /* 0x001fd40008000000 */
[----:B------:R-:W0:Y:S02]  /*0870*/  F2F.F32.F64 R6, R6 ;  /* 0x0000000600067310 */ /* 0x000e240000301000 */
[----:B0-----:R-:W-:-:S07]  /*0880*/  FSEL R8, -R6, R6, !P1 ;  /* 0x0000000606087208 */ /* 0x001fce0004800100 */
.L_x_5:
[----:B------:R-:W0:Y:S01]  /*0890*/  LDCU UR5, c[0x0][0x398] ;  /* 0x00007300ff0577ac */ /* 0x000e220008000800 */
[----:B------:R-:W-:Y:S02]  /*08a0*/  IMAD.MOV.U32 R0, RZ, RZ, 0x37cbac00 ;  /* 0x37cbac00ff007424 */ /* 0x000fe400078e00ff */
[----:B------:R-:W-:Y:S01]  /*08b0*/  FMUL R7, R8, R8 ;  /* 0x0000000808077220 */ /* 0x000fe20000400000 */
[C---:B------:R-:W-:Y:S01]  /*08c0*/  LOP3.LUT R6, R5.reuse, 0x1, RZ, 0xc0, !PT ;  /* 0x0000000105067812 */ /* 0x040fe200078ec0ff */
[----:B------:R-:W-:Y:S01]  /*08d0*/  IMAD.MOV.U32 R9, RZ, RZ, 0x3effffff ;  /* 0x3effffffff097424 */ /* 0x000fe200078e00ff */
[----:B------:R-:W-:Y:S01]  /*08e0*/  LOP3.LUT P1, RZ, R5, 0x2, RZ, 0xc0, !PT ;  /* 0x0000000205ff7812 */ /* 0x000fe2000782c0ff */
[----:B------:R-:W-:Y:S01]  /*08f0*/  FFMA R0, R7, R0, -0.0013887860113754868507 ;  /* 0xbab607ed07007423 */ /* 0x000fe20000000000 */
[----:B------:R-:W-:Y:S01]  /*0900*/  ISETP.NE.U32.AND P0, PT, R6, 0x1, PT ;  /* 0x000000010600780c */ /* 0x000fe20003f05070 */
[----:B------:R-:W-:Y:S01]  /*0910*/  UIADD3 UR4, UPT, UPT, UR4, 0x1, URZ ;  /* 0x0000000104047890 */ /* 0x000fe2000fffe0ff */
[----:B------:R-:W-:-:S02]  /*0920*/  MOV R6, 0x3d2aaabb ;  /* 0x3d2aaabb00067802 */ /* 0x000fc40000000f00 */
[----:B------:R-:W-:Y:S02]  /*0930*/  FSEL R0, R0, -0.00019574658654164522886, !P0 ;  /* 0xb94d415300007808 */ /* 0x000fe40004000000 */
[----:B------:R-:W-:Y:S02]  /*0940*/  FSEL R6, R6, 0.0083327032625675201416, !P0 ;  /* 0x3c0885e406067808 */ /* 0x000fe40004000000 */
[----:B------:R-:W-:-:S03]  /*0950*/  FSEL R5, -R9, -0.16666662693023681641, !P0 ;  /* 0xbe2aaaa809057808 */ /* 0x000fc60004000100 */
[C---:B------:R-:W-:Y:S01]  /*0960*/  FFMA R6, R7.reuse, R0, R6 ;  /* 0x0000000007067223 */ /* 0x040fe20000000006 */
[----:B------:R-:W-:Y:S01]  /*0970*/  FSEL R0, R8, 1, P0 ;  /* 0x3f80000008007808 */ /* 0x000fe20000000000 */
[----:B0-----:R-:W-:Y:S02]  /*0980*/  UISETP.NE.AND UP0, UPT, UR4, UR5, UPT ;  /* 0x000000050400728c */ /* 0x001fe4000bf05270 */
[C---:B------:R-:W-:Y:S02]  /*0990*/  FFMA R5, R7.reuse, R6, R5 ;  /* 0x0000000607057223 */ /* 0x040fe40000000005 */
[----:B------:R-:W-:-:S04]  /*09a0*/  FFMA R7, R7, R0, RZ ;  /* 0x0000000007077223 */ /* 0x000fc800000000ff */
[----:B------:R-:W-:-:S04]  /*09b0*/  FFMA R0, R7, R5, R0 ;  /* 0x0000000507007223 */ /* 0x000fc80000000000 */
[----:B------:R-:W-:Y:S01]  /*09c0*/  @P1 FADD R0, RZ, -R0 ;  /* 0x80000000ff001221 */ /* 0x000fe20000000000 */
[----:B------:R-:W-:Y:S06]  /*09d0*/  BRA.U UP0, `(.L_x_8) ;  /* 0xfffffff900187547 */ /* 0x000fec000b83ffff */
.L_x_4:
[----:B------:R-:W-:Y:S01]  /*09e0*/  BAR.SYNC.DEFER_BLOCKING 0x0 ;  /* 0x0000000000007b1d */ /* 0x000fe20000010000 */
[----:B------:R-:W-:-:S13]  /*09f0*/  ISETP.NE.AND P0, PT, R10, RZ, PT ;  /* 0x000000ff0a00720c */ /* 0x000fda0003f05270 */
[----:B------:R-:W-:Y:S05]  /*0a00*/  @P0 EXIT ;  /* 0x000000000000094d */ /* 0x000fea0003800000 */
[----:B------:R-:W-:-:S06]  /*0a10*/  CS2R R4, SR_GLOBALTIMERLO ;  /* 0x0000000000047805 */ /* 0x000fcc0000015200 */
[----:B------:R-:W-:Y:S01]  /*0a20*/  IADD3 R7, P0, PT, -R2, R4, RZ ;  /* 0x0000000402077210 */ /* 0x000fe20007f1e1ff */
[----:B------:R-:W0:Y:S01]  /*0a30*/  S2R R13, SR_CTAID.X ;  /* 0x00000000000d7919 */ /* 0x000e220000002500 */
[----:B------:R-:W0:Y:S03]  /*0a40*/  LDC.64 R8, c[0x0][0x390] ;  /* 0x0000e400ff087b82 */ /* 0x000e260000000a00 */
[----:B------:R-:W-:-:S04]  /*0a50*/  IMAD.X R11, R5, 0x1, ~R3, P0 ;  /* 0x00000001050b7824 */ /* 0x000fc800000e0e03 */
[----:B------:R-:W-:-:S04]  /*0a60*/  IMAD.WIDE.U32 R2, R11, -0x2849cb25, RZ ;  /* 0xd7b634db0b027825 */ /* 0x000fc800078e00ff */
[----:B------:R-:W-:-:S04]  /*0a70*/  IMAD.WIDE.U32 R4, P0, R7, 0x431bde82, R2 ;  /* 0x431bde8207047825 */ /* 0x000fc80007800002 */
[----:B------:R-:W-:-:S04]  /*0a80*/  IMAD.WIDE.U32 R2, R7, -0x2849cb25, RZ ;  /* 0xd7b634db07027825 */ /* 0x000fc800078e00ff */
[----:B------:R-:W-:Y:S01]  /*0a90*/  IMAD.X R7, RZ, RZ, RZ, P0 ;  /* 0x000000ffff077224 */ /* 0x000fe200000e06ff */
[----:B------:R-:W-:Y:S01]  /*0aa0*/  IADD3 RZ, P0, PT, R3, R4, RZ ;  /* 0x0000000403ff7210 */ /* 0x000fe20007f1e0ff */
[----:B------:R-:W-:-:S04]  /*0ab0*/  IMAD.MOV.U32 R6, RZ, RZ, R5 ;  /* 0x000000ffff067224 */ /* 0x000fc800078e0005 */
[----:B------:R-:W-:-:S05]  /*0ac0*/  IMAD.WIDE.U32.X R2, R11, 0x431bde82, R6, P0 ;  /* 0x431bde820b027825 */ /* 0x000fca00000e0406 */
[--C-:B------:R-:W-:Y:S02]  /*0ad0*/  SHF.R.U64 R4, R2, 0x12, R3.reuse ;  /* 0x0000001202047819 */ /* 0x100fe40000001203 */
[----:B------:R-:W-:Y:S01]  /*0ae0*/  SHF.R.U32.HI R5, RZ, 0x12, R3 ;  /* 0x00000012ff057819 */ /* 0x000fe20000011603 */
[----:B0-----:R-:W-:-:S05]  /*0af0*/  IMAD.WIDE.U32 R2, R13, 0x8, R8 ;  /* 0x000000080d027825 */ /* 0x001fca00078e0008 */
[----:B------:R-:W-:Y:S01]  /*0b00*/  STG.E.64 desc[UR6][R2.64], R4 ;  /* 0x0000000402007986 */ /* 0x000fe2000c101b06 */
[----:B------:R-:W-:Y:S05]  /*0b10*/  EXIT ;  /* 0x000000000000794d */ /* 0x000fea0003800000 */
.L_x_9:
[----:B------:R-:W-:-:S00]  /*0b20*/  BRA `(.L_x_9) ;  /* 0xfffffffc00fc7947 */ /* 0x000fc0000383ffff */
[----:B------:R-:W-:-:S00]  /*0b30*/  NOP ;  /* 0x0000000000007918 */ /* 0x000fc00000000000 */
        /* <DEDUP_REMOVED lines=12> */
.L_x_18:


//--------------------- .text._Z6kernelfffPyiPi   --------------------------
	.section	.text._Z6kernelfffPyiPi,"ax",@progbits
	.align	128
        .global         _Z6kernelfffPyiPi
        .type           _Z6kernelfffPyiPi,@function
        .size           _Z6kernelfffPyiPi,(.L_x_19 - _Z6kernelfffPyiPi)
        .other          _Z6kernelfffPyiPi,@"STO_CUDA_ENTRY STV_DEFAULT"
_Z6kernelfffPyiPi:
.text._Z6kernelfffPyiPi:
[----:B------:R-:W-:Y:S01]  /*0000*/  LDC R1, c[0x0][0x37c] ;  /* 0x0000df00ff017b82 */ /* 0x000fe20000000800 */
[----:B------:R-:W0:Y:S02]  /*0010*/  S2R R10, SR_TID.X ;  /* 0x00000000000a7919 */ /* 0x000e240000002100 */
[----:B0-----:R-:W-:-:S13]  /*0020*/  ISETP.NE.AND P0, PT, R10, RZ, PT ;  /* 0x000000ff0a00720c */ /* 0x001fda0003f05270 */
[----:B------:R-:W-:Y:S01]  /*0030*/  @!P0 CS2R R2, SR_GLOBALTIMERLO ;  /* 0x0000000000028805 */ /* 0x000fe20000015200 */
[----:B------:R-:W0:Y:S01]  /*0040*/  LDCU UR4, c[0x0][0x398] ;  /* 0x00007300ff0477ac */ /* 0x000e220008000800 */
[----:B------:R-:W1:Y:S01]  /*0050*/  LDCU.64 UR6, c[0x0][0x358] ;  /* 0x00006b00ff0677ac */ /* 0x000e620008000a00 */
[----:B0-----:R-:W-:-:S09]  /*0060*/  UISETP.GE.AND UP0, UPT, UR4, 0x1, UPT ;  /* 0x000000010400788c */ /* 0x001fd2000bf06270 */
[----:B-1----:R-:W-:Y:S05]  /*0070*/  BRA.U !UP0, `(.L_x_10) ;  /* 0x0000000508f47547 */ /* 0x002fea000b800000 */
[----:B------:R-:W0:Y:S02]  /*0080*/  LDCU UR4, c[0x0][0x380] ;  /* 0x00007000ff0477ac */ /* 0x000e240008000800 */
[----:B0-----:R-:W-:Y:S01]  /*0090*/  IMAD.U32 R0, RZ, RZ, UR4 ;  /* 0x00000004ff007e24 */ /* 0x001fe2000f8e00ff */
[----:B------:R-:W-:-:S06]  /*00a0*/  UMOV UR4, URZ ;  /* 0x000000ff00047c82 */ /* 0x000fcc0008000000 */
.L_x_14:
        /* <DEDUP_REMOVED lines=18> */
.L_x_12:
[----:B0-----:R-:W-:Y:S02]  /*01d0*/  IMAD.U32 R8, RZ, RZ, UR8 ;  /* 0x00000008ff087e24 */ /* 0x001fe4000f8e00ff */
[----:B------:R-:W-:-:S05]  /*01e0*/  IMAD.U32 R9, RZ, RZ, UR9 ;  /* 0x00000009ff097e24 */ /* 0x000fca000f8e00ff */
        /* <DEDUP_REMOVED lines=13> */
[----:B------:R-:W-:-:S04]  /*02c0*/  IADD3 R6, P6, PT, R6, R5, RZ ;  /* 0x0000000506067210 */ /* 0x000fc80007fde0ff */
[----:B------:R-:W-:Y:S01]  /*02d0*/  IADD3.X R5, PT, PT, R7, R17, RZ, P6, !PT ;  /* 0x0000001107057210 */ /* 0x000fe200037fe4ff */
[--C-:B------:R-:W-:Y:S02]  /*02e0*/  @P0 IMAD.MOV.U32 R4, RZ, RZ, R6.reuse ;  /* 0x000000ffff040224 */ /* 0x100fe400078e0006 */
[----:B------:R-:W-:Y:S01]  /*02f0*/  @P5 MOV R11, R6 ;  /* 0x00000006000b5202 */ /* 0x000fe20000000f00 */
        /* <DEDUP_REMOVED lines=32> */
[----:B------:R-:W-:Y:S01]  /*0500*/  @P4 MOV R8, R5 ;  /* 0x0000000500084202 */ /* 0x000fe20000000f00 */
[----:B------:R-:W-:Y:S01]  /*0510*/  IMAD.MOV.U32 R16, RZ, RZ, R7 ;  /* 0x000000ffff107224 */ /* 0x000fe200078e0007 */
[----:B------:R-:W-:Y:S06]  /*0520*/  @!P6 BRA `(.L_x_13) ;  /* 0x00000000002ce947 */ /* 0x000fec0003800000 */
[----:B------:R-:W-:Y:S02]  /*0530*/  @P2 IMAD.MOV.U32 R7, RZ, RZ, R4 ;  /* 0x000000ffff072224 */ /* 0x000fe400078e0004 */
[----:B------:R-:W-:Y:S02]  /*0540*/  @P1 IMAD.MOV.U32 R7, RZ, RZ, R12 ;  /* 0x000000ffff071224 */ /* 0x000fe400078e000c */
[----:B------:R-:W-:Y:S01]  /*0550*/  @P0 IMAD.MOV.U32 R7, RZ, RZ, R13 ;  /* 0x000000ffff070224 */ /* 0x000fe200078e000d */
[----:B------:R-:W-:Y:S02]  /*0560*/  ISETP.EQ.AND P0, PT, R9, 0x8, PT ;  /* 0x000000080900780c */ /* 0x000fe40003f02270 */
[----:B------:R-:W-:Y:S01]  /*0570*/  @P3 MOV R7, R14 ;  /* 0x0000000e00073202 */ /* 0x000fe20000000f00 */
[----:B------:R-:W-:Y:S01]  /*0580*/  @P5 IMAD.MOV.U32 R7, RZ, RZ, R15 ;  /* 0x000000ffff075224 */ /* 0x000fe200078e000f */
[----:B------:R-:W-:Y:S01]  /*0590*/  LOP3.LUT R9, R6, 0x1f, RZ, 0xc0, !PT ;  /* 0x0000001f06097812 */ /* 0x000fe200078ec0ff */
[----:B------:R-:W-:-:S03]  /*05a0*/  @P4 IMAD.MOV.U32 R7, RZ, RZ, R11 ;  /* 0x000000ffff074224 */ /* 0x000fc600078e000b */
[----:B------:R-:W-:-:S05]  /*05b0*/  SHF.L.W.U32.HI R16, R8, R9, R16 ;  /* 0x0000000908107219 */ /* 0x000fca0000010e10 */
[----:B------:R-:W-:-:S05]  /*05c0*/  @P0 IMAD.MOV.U32 R7, RZ, RZ, R5 ;  /* 0x000000ffff070224 */ /* 0x000fca00078e0005 */
[----:B------:R-:W-:-:S07]  /*05d0*/  SHF.L.W.U32.HI R8, R7, R9, R8 ;  /* 0x0000000907087219 */ /* 0x000fce0000010e08 */
.L_x_13:
        /* <DEDUP_REMOVED lines=12> */
[----:B------:R-:W-:Y:S02]  /*06a0*/  ISETP.GE.AND P1, PT, R0, RZ, PT ;  /* 0x000000ff0000720c */ /* 0x000fe40003f26270 */
[----:B------:R-:W-:-:S05]  /*06b0*/  IADD3 R0, PT, PT, -R5, RZ, RZ ;  /* 0x000000ff05007210 */ /* 0x000fca0007ffe1ff */
[----:B------:R-:W-:Y:S01]  /*06c0*/  @!P0 IMAD.MOV.U32 R5, RZ, RZ, R0 ;  /* 0x000000ffff058224 */ /* 0x000fe200078e0000 */
[----:B0-----:R-:W-:-:S10]  /*06d0*/  DMUL R6, R6, UR8 ;  /* 0x0000000806067c28 */ /* 0x001fd40008000000 */
[----:B------:R-:W0:Y:S02]  /*06e0*/  F2F.F32.F64 R6, R6 ;  /* 0x0000000600067310 */ /* 0x000e240000301000 */
[----:B0-----:R-:W-:-:S07]  /*06f0*/  FSEL R8, -R6, R6, !P1 ;  /* 0x0000000606087208 */ /* 0x001fce0004800100 */
.L_x_11:
[C---:B------:R-:W-:Y:S01]  /*0700*/  LOP3.LUT R6, R5.reuse, 0x1, RZ, 0xc0, !PT ;  /* 0x0000000105067812 */ /* 0x040fe200078ec0ff */
[----:B------:R-:W0:Y:S01]  /*0710*/  LDCU UR5, c[0x0][0x398] ;  /* 0x00007300ff0577ac */ /* 0x000e220008000800 */
[----:B------:R-:W-:Y:S02]  /*0720*/  IMAD.MOV.U32 R0, RZ, RZ, 0x37cbac00 ;  /* 0x37cbac00ff007424 */ /* 0x000fe400078e00ff */
[----:B------:R-:W-:Y:S01]  /*0730*/  FMUL R7, R8, R8 ;  /* 0x0000000808077220 */ /* 0x000fe20000400000 */
[----:B------:R-:W-:Y:S01]  /*0740*/  ISETP.NE.U32.AND P0, PT, R6, 0x1, PT ;  /* 0x000000010600780c */ /* 0x000fe20003f05070 */
[----:B------:R-:W-:Y:S01]  /*0750*/  IMAD.MOV.U32 R6, RZ, RZ, 0x3d2aaabb ;  /* 0x3d2aaabbff067424 */ /* 0x000fe200078e00ff */
[----:B------:R-:W-:Y:S01]  /*0760*/  LOP3.LUT P1, RZ, R5, 0x2, RZ, 0xc0, !PT ;  /* 0x0000000205ff7812 */ /* 0x000fe2000782c0ff */
[----:B------:R-:W-:Y:S01]  /*0770*/  FFMA R0, R7, R0, -0.0013887860113754868507 ;  /* 0xbab607ed07007423 */ /* 0x000fe20000000000 */
[----:B------:R-:W-:Y:S01]  /*0780*/  IMAD.MOV.U32 R9, RZ, RZ, 0x3effffff ;  /* 0x3effffffff097424 */ /* 0x000fe200078e00ff */
[----:B------:R-:W-:Y:S01]  /*0790*/  UIADD3 UR4, UPT, UPT, UR4, 0x1, URZ ;  /* 0x0000000104047890 */ /* 0x000fe2000fffe0ff */
[----:B------:R-:W-:-:S02]  /*07a0*/  FSEL R6, R6, 0.0083327032625675201416, !P0 ;  /* 0x3c0885e406067808 */ /* 0x000fc40004000000 */
[----:B------:R-:W-:Y:S02]  /*07b0*/  FSEL R0, R0, -0.00019574658654164522886, !P0 ;  /* 0xb94d415300007808 */ /* 0x000fe40004000000 */
        /* <DEDUP_REMOVED lines=9> */
.L_x_10:
[----:B------:R-:W-:Y:S01]  /*0850*/  BAR.SYNC.DEFER_BLOCKING 0x0 ;  /* 0x0000000000007b1d */ /* 0x000fe20000010000 */
[----:B------:R-:W-:-:S05]  /*0860*/  ISETP.NE.AND P0, PT, R10, RZ, PT ;  /* 0x000000ff0a00720c */ /* 0x000fca0003f05270 */
[----:B------:R-:W-:Y:S08]  /*0870*/  BSSY.RECONVERGENT B0, `(.L_x_15) ;  /* 0x0000012000007945 */ /* 0x000ff00003800200 */
[----:B------:R-:W-:Y:S05]  /*0880*/  @P0 BRA `(.L_x_16) ;  /* 0x0000000000400947 */ /* 0x000fea0003800000 */
[----:B------:R-:W-:-:S06]  /*0890*/  CS2R R4, SR_GLOBALTIMERLO ;  /* 0x0000000000047805 */ /* 0x000fcc0000015200 */
[----:B------:R-:W-:Y:S01]  /*08a0*/  IADD3 R7, P0, PT, -R2, R4, RZ ;  /* 0x0000000402077210 */ /* 0x000fe20007f1e1ff */
[----:B------:R-:W0:Y:S01]  /*08b0*/  S2R R11, SR_CTAID.X ;  /* 0x00000000000b7919 */ /* 0x000e220000002500 */
[----:B------:R-:W0:Y:S02]  /*08c0*/  LDC.64 R8, c[0x0][0x390] ;  /* 0x0000e400ff087b82 */ /* 0x000e240000000a00 */
[----:B------:R-:W-:-:S05]  /*08d0*/  IADD3.X R13, PT, PT, ~R3, R5, RZ, P0, !PT ;  /* 0x00000005030d7210 */ /* 0x000fca00007fe5ff */
        /* <DEDUP_REMOVED lines=10> */
[----:B------:R0:W-:Y:S02]  /*0980*/  STG.E.64 desc[UR6][R2.64], R4 ;  /* 0x0000000402007986 */ /* 0x0001e4000c101b06 */
.L_x_16:
[----:B------:R-:W-:Y:S05]  /*0990*/  BSYNC.RECONVERGENT B0 ;  /* 0x0000000000007941 */ /* 0x000fea0003800200 */
.L_x_15:
[----:B0-----:R-:W0:Y:S01]  /*09a0*/  LDC.64 R2, c[0x0][0x3a0] ;  /* 0x0000e800ff027b82 */ /* 0x001e220000000a00 */
[----:B------:R-:W-:-:S05]  /*09b0*/  IMAD.MOV.U32 R5, RZ, RZ, 0x1 ;  /* 0x00000001ff057424 */ /* 0x000fca00078e00ff */
[----:B0-----:R-:W-:Y:S01]  /*09c0*/  STG.E desc[UR6][R2.64], R5 ;  /* 0x0000000502007986 */ /* 0x001fe2000c101906 */
[----:B------:R-:W-:Y:S05]  /*09d0*/  EXIT ;  /* 0x000000000000794d */ /* 0x000fea0003800000 */
.L_x_17:
        /* <DEDUP_REMOVED lines=10> */
.L_x_19:


//--------------------- .nv.global.init           --------------------------
	.section	.nv.global.init,"aw",@progbits
	.align	4
.nv.global.init:
	.type		__cudart_i2opi_f,@object
	.size		__cudart_i2opi_f,(.L_0 - __cudart_i2opi_f)
__cudart_i2opi_f:
        /*0000*/ 	.byte	0x41, 0x90, 0x43, 0x3c, 0x99, 0x95, 0x62, 0xdb, 0xc0, 0xdd, 0x34, 0xf5, 0xd1, 0x57, 0x27, 0xfc
        /*0010*/ 	.byte	0x29, 0x15, 0x44, 0x4e, 0x6e, 0x83, 0xf9, 0xa2
.L_0:


//--------------------- .nv.shared.reserved.0     --------------------------
	.section	.nv.shared.reserved.0,"aw",@nobits
	.weak		__nv_reservedSMEM_offset_0_alias
	.size		__nv_reservedSMEM_offset_0_alias, 0, 64
	.other		__nv_reservedSMEM_offset_0_alias,@"STO_CUDA_RESERVED_SHARED STV_DEFAULT"
__nv_reservedSMEM_offset_0_alias:
	.zero		0
	.zero		64


//--------------------- .nv.constant0._Z12kernel_sleepfffPyiPiS_S_ --------------------------
	.section	.nv.constant0._Z12kernel_sleepfffPyiPiS_S_,"a",@progbits
	.sectionflags	@""
	.align	4
.nv.constant0._Z12kernel_sleepfffPyiPiS_S_:
	.zero		952


//--------------------- .nv.constant0._Z6kernelfffPyiPi --------------------------
	.section	.nv.constant0._Z6kernelfffPyiPi,"a",@progbits
	.sectionflags	@""
	.align	4
.nv.constant0._Z6kernelfffPyiPi:
	.zero		936


//--------------------- SYMBOLS --------------------------

	.type		.nv.reservedSmem.offset0,@object
	.size		.nv.reservedSmem.offset0,0x4
